//
// Generated by NVIDIA NVVM Compiler
//
// Compiler Build ID: CL-36424714
// Cuda compilation tools, release 13.0, V13.0.88
// Based on NVVM 20.0.0
//

.version 9.0
.target sm_100
.address_size 64

	// .globl	_Z10mysgemm_v2ILi32ELi32ELi32EEviiifPfS0_fS0_
// _ZZ10mysgemm_v2ILi32ELi32ELi32EEviiifPfS0_fS0_E2As has been demoted
// _ZZ10mysgemm_v2ILi32ELi32ELi32EEviiifPfS0_fS0_E2Bs has been demoted

.visible .entry _Z10mysgemm_v2ILi32ELi32ELi32EEviiifPfS0_fS0_(
	.param .u32 _Z10mysgemm_v2ILi32ELi32ELi32EEviiifPfS0_fS0__param_0,
	.param .u32 _Z10mysgemm_v2ILi32ELi32ELi32EEviiifPfS0_fS0__param_1,
	.param .u32 _Z10mysgemm_v2ILi32ELi32ELi32EEviiifPfS0_fS0__param_2,
	.param .f32 _Z10mysgemm_v2ILi32ELi32ELi32EEviiifPfS0_fS0__param_3,
	.param .u64 .ptr .align 1 _Z10mysgemm_v2ILi32ELi32ELi32EEviiifPfS0_fS0__param_4,
	.param .u64 .ptr .align 1 _Z10mysgemm_v2ILi32ELi32ELi32EEviiifPfS0_fS0__param_5,
	.param .f32 _Z10mysgemm_v2ILi32ELi32ELi32EEviiifPfS0_fS0__param_6,
	.param .u64 .ptr .align 1 _Z10mysgemm_v2ILi32ELi32ELi32EEviiifPfS0_fS0__param_7
)
{
	.reg .pred 	%p<3>;
	.reg .b32 	%r<27>;
	.reg .b32 	%f<110>;
	.reg .b64 	%rd<27>;
	// demoted variable
	.shared .align 4 .b8 _ZZ10mysgemm_v2ILi32ELi32ELi32EEviiifPfS0_fS0_E2As[4096];
	// demoted variable
	.shared .align 4 .b8 _ZZ10mysgemm_v2ILi32ELi32ELi32EEviiifPfS0_fS0_E2Bs[4096];
	ld.param.u32 	%r11, [_Z10mysgemm_v2ILi32ELi32ELi32EEviiifPfS0_fS0__param_1];
	ld.param.u32 	%r12, [_Z10mysgemm_v2ILi32ELi32ELi32EEviiifPfS0_fS0__param_2];
	ld.param.f32 	%f4, [_Z10mysgemm_v2ILi32ELi32ELi32EEviiifPfS0_fS0__param_3];
	ld.param.u64 	%rd8, [_Z10mysgemm_v2ILi32ELi32ELi32EEviiifPfS0_fS0__param_4];
	ld.param.u64 	%rd9, [_Z10mysgemm_v2ILi32ELi32ELi32EEviiifPfS0_fS0__param_5];
	ld.param.f32 	%f5, [_Z10mysgemm_v2ILi32ELi32ELi32EEviiifPfS0_fS0__param_6];
	ld.param.u64 	%rd10, [_Z10mysgemm_v2ILi32ELi32ELi32EEviiifPfS0_fS0__param_7];
	mov.u32 	%r13, %ctaid.x;
	shl.b32 	%r1, %r13, 5;
	mov.u32 	%r14, %ctaid.y;
	shl.b32 	%r2, %r14, 5;
	mov.u32 	%r3, %tid.x;
	mov.u32 	%r4, %tid.y;
	setp.lt.s32 	%p1, %r12, 1;
	mov.f32 	%f109, 0f00000000;
	@%p1 bra 	$L__BB0_3;
	mul.lo.s32 	%r16, %r12, %r2;
	mad.lo.s32 	%r17, %r12, %r4, %r3;
	shl.b32 	%r18, %r4, 7;
	mov.u32 	%r19, _ZZ10mysgemm_v2ILi32ELi32ELi32EEviiifPfS0_fS0_E2As;
	add.s32 	%r5, %r19, %r18;
	shl.b32 	%r20, %r3, 2;
	add.s32 	%r6, %r5, %r20;
	mad.lo.s32 	%r21, %r11, %r4, %r3;
	mov.u32 	%r22, _ZZ10mysgemm_v2ILi32ELi32ELi32EEviiifPfS0_fS0_E2Bs;
	add.s32 	%r8, %r22, %r20;
	add.s32 	%r7, %r8, %r18;
	shl.b32 	%r23, %r11, 5;
	mul.wide.s32 	%rd11, %r16, 4;
	mul.wide.u32 	%rd12, %r17, 4;
	add.s64 	%rd13, %rd11, %rd12;
	cvta.to.global.u64 	%rd14, %rd8;
	add.s64 	%rd26, %rd14, %rd13;
	mul.wide.s32 	%rd15, %r1, 4;
	mul.wide.s32 	%rd16, %r21, 4;
	add.s64 	%rd17, %rd15, %rd16;
	cvta.to.global.u64 	%rd18, %rd9;
	add.s64 	%rd25, %rd18, %rd17;
	mul.wide.s32 	%rd3, %r23, 4;
	mov.f32 	%f109, 0f00000000;
	mov.b32 	%r26, 0;
$L__BB0_2:
	ld.global.f32 	%f8, [%rd26];
	st.shared.f32 	[%r6], %f8;
	ld.global.f32 	%f9, [%rd25];
	st.shared.f32 	[%r7], %f9;
	bar.sync 	0;
	ld.shared.f32 	%f10, [%r5];
	ld.shared.f32 	%f11, [%r8];
	fma.rn.f32 	%f12, %f10, %f11, %f109;
	ld.shared.f32 	%f13, [%r5+4];
	ld.shared.f32 	%f14, [%r8+128];
	fma.rn.f32 	%f15, %f13, %f14, %f12;
	ld.shared.f32 	%f16, [%r5+8];
	ld.shared.f32 	%f17, [%r8+256];
	fma.rn.f32 	%f18, %f16, %f17, %f15;
	ld.shared.f32 	%f19, [%r5+12];
	ld.shared.f32 	%f20, [%r8+384];
	fma.rn.f32 	%f21, %f19, %f20, %f18;
	ld.shared.f32 	%f22, [%r5+16];
	ld.shared.f32 	%f23, [%r8+512];
	fma.rn.f32 	%f24, %f22, %f23, %f21;
	ld.shared.f32 	%f25, [%r5+20];
	ld.shared.f32 	%f26, [%r8+640];
	fma.rn.f32 	%f27, %f25, %f26, %f24;
	ld.shared.f32 	%f28, [%r5+24];
	ld.shared.f32 	%f29, [%r8+768];
	fma.rn.f32 	%f30, %f28, %f29, %f27;
	ld.shared.f32 	%f31, [%r5+28];
	ld.shared.f32 	%f32, [%r8+896];
	fma.rn.f32 	%f33, %f31, %f32, %f30;
	ld.shared.f32 	%f34, [%r5+32];
	ld.shared.f32 	%f35, [%r8+1024];
	fma.rn.f32 	%f36, %f34, %f35, %f33;
	ld.shared.f32 	%f37, [%r5+36];
	ld.shared.f32 	%f38, [%r8+1152];
	fma.rn.f32 	%f39, %f37, %f38, %f36;
	ld.shared.f32 	%f40, [%r5+40];
	ld.shared.f32 	%f41, [%r8+1280];
	fma.rn.f32 	%f42, %f40, %f41, %f39;
	ld.shared.f32 	%f43, [%r5+44];
	ld.shared.f32 	%f44, [%r8+1408];
	fma.rn.f32 	%f45, %f43, %f44, %f42;
	ld.shared.f32 	%f46, [%r5+48];
	ld.shared.f32 	%f47, [%r8+1536];
	fma.rn.f32 	%f48, %f46, %f47, %f45;
	ld.shared.f32 	%f49, [%r5+52];
	ld.shared.f32 	%f50, [%r8+1664];
	fma.rn.f32 	%f51, %f49, %f50, %f48;
	ld.shared.f32 	%f52, [%r5+56];
	ld.shared.f32 	%f53, [%r8+1792];
	fma.rn.f32 	%f54, %f52, %f53, %f51;
	ld.shared.f32 	%f55, [%r5+60];
	ld.shared.f32 	%f56, [%r8+1920];
	fma.rn.f32 	%f57, %f55, %f56, %f54;
	ld.shared.f32 	%f58, [%r5+64];
	ld.shared.f32 	%f59, [%r8+2048];
	fma.rn.f32 	%f60, %f58, %f59, %f57;
	ld.shared.f32 	%f61, [%r5+68];
	ld.shared.f32 	%f62, [%r8+2176];
	fma.rn.f32 	%f63, %f61, %f62, %f60;
	ld.shared.f32 	%f64, [%r5+72];
	ld.shared.f32 	%f65, [%r8+2304];
	fma.rn.f32 	%f66, %f64, %f65, %f63;
	ld.shared.f32 	%f67, [%r5+76];
	ld.shared.f32 	%f68, [%r8+2432];
	fma.rn.f32 	%f69, %f67, %f68, %f66;
	ld.shared.f32 	%f70, [%r5+80];
	ld.shared.f32 	%f71, [%r8+2560];
	fma.rn.f32 	%f72, %f70, %f71, %f69;
	ld.shared.f32 	%f73, [%r5+84];
	ld.shared.f32 	%f74, [%r8+2688];
	fma.rn.f32 	%f75, %f73, %f74, %f72;
	ld.shared.f32 	%f76, [%r5+88];
	ld.shared.f32 	%f77, [%r8+2816];
	fma.rn.f32 	%f78, %f76, %f77, %f75;
	ld.shared.f32 	%f79, [%r5+92];
	ld.shared.f32 	%f80, [%r8+2944];
	fma.rn.f32 	%f81, %f79, %f80, %f78;
	ld.shared.f32 	%f82, [%r5+96];
	ld.shared.f32 	%f83, [%r8+3072];
	fma.rn.f32 	%f84, %f82, %f83, %f81;
	ld.shared.f32 	%f85, [%r5+100];
	ld.shared.f32 	%f86, [%r8+3200];
	fma.rn.f32 	%f87, %f85, %f86, %f84;
	ld.shared.f32 	%f88, [%r5+104];
	ld.shared.f32 	%f89, [%r8+3328];
	fma.rn.f32 	%f90, %f88, %f89, %f87;
	ld.shared.f32 	%f91, [%r5+108];
	ld.shared.f32 	%f92, [%r8+3456];
	fma.rn.f32 	%f93, %f91, %f92, %f90;
	ld.shared.f32 	%f94, [%r5+112];
	ld.shared.f32 	%f95, [%r8+3584];
	fma.rn.f32 	%f96, %f94, %f95, %f93;
	ld.shared.f32 	%f97, [%r5+116];
	ld.shared.f32 	%f98, [%r8+3712];
	fma.rn.f32 	%f99, %f97, %f98, %f96;
	ld.shared.f32 	%f100, [%r5+120];
	ld.shared.f32 	%f101, [%r8+3840];
	fma.rn.f32 	%f102, %f100, %f101, %f99;
	ld.shared.f32 	%f103, [%r5+124];
	ld.shared.f32 	%f104, [%r8+3968];
	fma.rn.f32 	%f109, %f103, %f104, %f102;
	bar.sync 	0;
	add.s32 	%r26, %r26, 32;
	add.s64 	%rd26, %rd26, 128;
	add.s64 	%rd25, %rd25, %rd3;
	setp.lt.s32 	%p2, %r26, %r12;
	@%p2 bra 	$L__BB0_2;
$L__BB0_3:
	mad.lo.s32 	%r24, %r11, %r2, %r1;
	cvt.s64.s32 	%rd19, %r24;
	cvta.to.global.u64 	%rd20, %rd10;
	mad.lo.s32 	%r25, %r11, %r4, %r3;
	cvt.s64.s32 	%rd21, %r25;
	add.s64 	%rd22, %rd19, %rd21;
	shl.b64 	%rd23, %rd22, 2;
	add.s64 	%rd24, %rd20, %rd23;
	ld.global.f32 	%f105, [%rd24];
	mul.f32 	%f106, %f5, %f105;
	fma.rn.f32 	%f107, %f4, %f109, %f106;
	st.global.f32 	[%rd24], %f107;
	ret;

}


// ===== COMPILED SASS (sm_100) =====

	.target	sm_100

	.elftype	@"ET_EXEC"


//--------------------- .note.nv.tkinfo           --------------------------
	.section	.note.nv.tkinfo,"",@"SHT_NOTE"
	.sectionflags	@"SHF_NOTE_NV_TKINFO"
	.tkinfo
        /*0018*/ 	.word	0x00000002
        /*0030*/ 	.string	""
        /*0030*/ 	.string	"ptxas"
        /*0030*/ 	.string	"Cuda compilation tools, release 13.0, V13.0.88"
        /*0030*/ 	.string	"Build cuda_13.0.r13.0/compiler.36424714_0"
        /*0030*/ 	.string	"-arch sm_100 -m 64 "



//--------------------- .note.nv.cuinfo           --------------------------
	.section	.note.nv.cuinfo,"",@"SHT_NOTE"
	.sectionflags	@"SHF_NOTE_NV_CUINFO"
        /*0018*/ 	.short	0x0002
        /*001a*/ 	.short	0x0064
        /*001c*/ 	.short	0x0082
	.zero		2


//--------------------- .nv.info                  --------------------------
	.section	.nv.info,"",@"SHT_CUDA_INFO"
	.align	4


	//----- nvinfo : EIATTR_REGCOUNT
	.align		4
        /*0000*/ 	.byte	0x04, 0x2f
        /*0002*/ 	.short	(.L_1 - .L_0)
	.align		4
.L_0:
        /*0004*/ 	.word	index@(_Z10mysgemm_v2ILi32ELi32ELi32EEviiifPfS0_fS0_)
        /*0008*/ 	.word	0x0000001e


	//----- nvinfo : EIATTR_FRAME_SIZE
	.align		4
.L_1:
        /*000c*/ 	.byte	0x04, 0x11
        /*000e*/ 	.short	(.L_3 - .L_2)
	.align		4
.L_2:
        /*0010*/ 	.word	index@(_Z10mysgemm_v2ILi32ELi32ELi32EEviiifPfS0_fS0_)
        /*0014*/ 	.word	0x00000000


	//----- nvinfo : EIATTR_MIN_STACK_SIZE
	.align		4
.L_3:
        /*0018*/ 	.byte	0x04, 0x12
        /*001a*/ 	.short	(.L_5 - .L_4)
	.align		4
.L_4:
        /*001c*/ 	.word	index@(_Z10mysgemm_v2ILi32ELi32ELi32EEviiifPfS0_fS0_)
        /*0020*/ 	.word	0x00000000
.L_5:


//--------------------- .nv.compat                --------------------------
	.section	.nv.compat,"",@"SHT_CUDA_COMPAT_INFO"
	.align	4
        /*0000*/ 	.byte	0x02, 0x09, 0x00, 0x00, 0x02, 0x02, 0x01, 0x00, 0x02, 0x05, 0x05, 0x00, 0x03, 0x07, 0x01, 0x01
        /*0010*/ 	.byte	0x02, 0x03, 0x00, 0x00, 0x02, 0x06, 0x01, 0x00, 0x04, 0x0b, 0x08, 0x00, 0x09, 0x00, 0x00, 0x00
        /*0020*/ 	.byte	0x00, 0x00, 0x00, 0x00


//--------------------- .nv.info._Z10mysgemm_v2ILi32ELi32ELi32EEviiifPfS0_fS0_ --------------------------
	.section	.nv.info._Z10mysgemm_v2ILi32ELi32ELi32EEviiifPfS0_fS0_,"",@"SHT_CUDA_INFO"
	.sectionflags	@""
	.align	4


	//----- nvinfo : EIATTR_CUDA_API_VERSION
	.align		4
        /*0000*/ 	.byte	0x04, 0x37
        /*0002*/ 	.short	(.L_7 - .L_6)
.L_6:
        /*0004*/ 	.word	0x00000082


	//----- nvinfo : EIATTR_KPARAM_INFO
	.align		4
.L_7:
        /*0008*/ 	.byte	0x04, 0x17
        /*000a*/ 	.short	(.L_9 - .L_8)
.L_8:
        /*000c*/ 	.word	0x00000000
        /*0010*/ 	.short	0x0007
        /*0012*/ 	.short	0x0028
        /*0014*/ 	.byte	0x00, 0xf5, 0x21, 0x00


	//----- nvinfo : EIATTR_KPARAM_INFO
	.align		4
.L_9:
        /*0018*/ 	.byte	0x04, 0x17
        /*001a*/ 	.short	(.L_11 - .L_10)
.L_10:
        /*001c*/ 	.word	0x00000000
        /*0020*/ 	.short	0x0006
        /*0022*/ 	.short	0x0020
        /*0024*/ 	.byte	0x00, 0xf0, 0x11, 0x00


	//----- nvinfo : EIATTR_KPARAM_INFO
	.align		4
.L_11:
        /*0028*/ 	.byte	0x04, 0x17
        /*002a*/ 	.short	(.L_13 - .L_12)
.L_12:
        /*002c*/ 	.word	0x00000000
        /*0030*/ 	.short	0x0005
        /*0032*/ 	.short	0x0018
        /*0034*/ 	.byte	0x00, 0xf5, 0x21, 0x00


	//----- nvinfo : EIATTR_KPARAM_INFO
	.align		4
.L_13:
        /*0038*/ 	.byte	0x04, 0x17
        /*003a*/ 	.short	(.L_15 - .L_14)
.L_14:
        /*003c*/ 	.word	0x00000000
        /*0040*/ 	.short	0x0004
        /*0042*/ 	.short	0x0010
        /*0044*/ 	.byte	0x00, 0xf5, 0x21, 0x00


	//----- nvinfo : EIATTR_KPARAM_INFO
	.align		4
.L_15:
        /*0048*/ 	.byte	0x04, 0x17
        /*004a*/ 	.short	(.L_17 - .L_16)
.L_16:
        /*004c*/ 	.word	0x00000000
        /*0050*/ 	.short	0x0003
        /*0052*/ 	.short	0x000c
        /*0054*/ 	.byte	0x00, 0xf0, 0x11, 0x00


	//----- nvinfo : EIATTR_KPARAM_INFO
	.align		4
.L_17:
        /*0058*/ 	.byte	0x04, 0x17
        /*005a*/ 	.short	(.L_19 - .L_18)
.L_18:
        /*005c*/ 	.word	0x00000000
        /*0060*/ 	.short	0x0002
        /*0062*/ 	.short	0x0008
        /*0064*/ 	.byte	0x00, 0xf0, 0x11, 0x00


	//----- nvinfo : EIATTR_KPARAM_INFO
	.align		4
.L_19:
        /*0068*/ 	.byte	0x04, 0x17
        /*006a*/ 	.short	(.L_21 - .L_20)
.L_20:
        /*006c*/ 	.word	0x00000000
        /*0070*/ 	.short	0x0001
        /*0072*/ 	.short	0x0004
        /*0074*/ 	.byte	0x00, 0xf0, 0x11, 0x00


	//----- nvinfo : EIATTR_KPARAM_INFO
	.align		4
.L_21:
        /*0078*/ 	.byte	0x04, 0x17
        /*007a*/ 	.short	(.L_23 - .L_22)
.L_22:
        /*007c*/ 	.word	0x00000000
        /*0080*/ 	.short	0x0000
        /*0082*/ 	.short	0x0000
        /*0084*/ 	.byte	0x00, 0xf0, 0x11, 0x00


	//----- nvinfo : EIATTR_SPARSE_MMA_MASK
	.align		4
.L_23:
        /*0088*/ 	.byte	0x03, 0x50
        /*008a*/ 	.short	0x0000


	//----- nvinfo : EIATTR_MAXREG_COUNT
	.align		4
        /*008c*/ 	.byte	0x03, 0x1b
        /*008e*/ 	.short	0x00ff


	//----- nvinfo : EIATTR_NUM_BARRIERS
	.align		4
        /*0090*/ 	.byte	0x02, 0x4c
        /*0092*/ 	.byte	0x01
	.zero		1


	//----- nvinfo : EIATTR_MERCURY_ISA_VERSION
	.align		4
        /*0094*/ 	.byte	0x03, 0x5f
        /*0096*/ 	.short	0x0101


	//----- nvinfo : EIATTR_VRC_CTA_INIT_COUNT
	.align		4
        /*0098*/ 	.byte	0x02, 0x4a
	.zero		1
	.zero		1


	//----- nvinfo : EIATTR_EXIT_INSTR_OFFSETS
	.align		4
        /*009c*/ 	.byte	0x04, 0x1c
        /*009e*/ 	.short	(.L_25 - .L_24)


	//   ....[0]....
.L_24:
        /*00a0*/ 	.word	0x00000880


	//----- nvinfo : EIATTR_CBANK_PARAM_SIZE
	.align		4
.L_25:
        /*00a4*/ 	.byte	0x03, 0x19
        /*00a6*/ 	.short	0x0030


	//----- nvinfo : EIATTR_PARAM_CBANK
	.align		4
        /*00a8*/ 	.byte	0x04, 0x0a
        /*00aa*/ 	.short	(.L_27 - .L_26)
	.align		4
.L_26:
        /*00ac*/ 	.word	index@(.nv.constant0._Z10mysgemm_v2ILi32ELi32ELi32EEviiifPfS0_fS0_)
        /*00b0*/ 	.short	0x0380
        /*00b2*/ 	.short	0x0030


	//----- nvinfo : EIATTR_SW_WAR
	.align		4
.L_27:
        /*00b4*/ 	.byte	0x04, 0x36
        /*00b6*/ 	.short	(.L_29 - .L_28)
.L_28:
        /*00b8*/ 	.word	0x00000008
.L_29:


//--------------------- .nv.callgraph             --------------------------
	.section	.nv.callgraph,"",@"SHT_CUDA_CALLGRAPH"
	.align	4
	.sectionentsize	8
	.align		4
        /*0000*/ 	.word	0x00000000
	.align		4
        /*0004*/ 	.word	0xffffffff
	.align		4
        /*0008*/ 	.word	0x00000000
	.align		4
        /*000c*/ 	.word	0xfffffffe
	.align		4
        /*0010*/ 	.word	0x00000000
	.align		4
        /*0014*/ 	.word	0xfffffffd
	.align		4
        /*0018*/ 	.word	0x00000000
	.align		4
        /*001c*/ 	.word	0xfffffffc


//--------------------- .text._Z10mysgemm_v2ILi32ELi32ELi32EEviiifPfS0_fS0_ --------------------------
	.section	.text._Z10mysgemm_v2ILi32ELi32ELi32EEviiifPfS0_fS0_,"ax",@progbits
	.align	128
        .global         _Z10mysgemm_v2ILi32ELi32ELi32EEviiifPfS0_fS0_
        .type           _Z10mysgemm_v2ILi32ELi32ELi32EEviiifPfS0_fS0_,@function
        .size           _Z10mysgemm_v2ILi32ELi32ELi32EEviiifPfS0_fS0_,(.L_x_3 - _Z10mysgemm_v2ILi32ELi32ELi32EEviiifPfS0_fS0_)
        .other          _Z10mysgemm_v2ILi32ELi32ELi32EEviiifPfS0_fS0_,@"STO_CUDA_ENTRY STV_DEFAULT"
_Z10mysgemm_v2ILi32ELi32ELi32EEviiifPfS0_fS0_:
.text._Z10mysgemm_v2ILi32ELi32ELi32EEviiifPfS0_fS0_:
[----:B------:R-:W-:Y:S08]  /*0000*/  LDC R1, c[0x0][0x37c] ;  /* 0x0000df00ff017b82 */ /* 0x000ff00000000800 */
[----:B------:R-:W0:Y:S01]  /*0010*/  LDC R0, c[0x0][0x388] ;  /* 0x0000e200ff007b82 */ /* 0x000e220000000800 */
[----:B------:R-:W1:Y:S01]  /*0020*/  S2R R18, SR_CTAID.X ;  /* 0x0000000000127919 */ /* 0x000e620000002500 */
[----:B------:R-:W2:Y:S01]  /*0030*/  LDCU.64 UR8, c[0x0][0x358] ;  /* 0x00006b00ff0877ac */ /* 0x000ea20008000a00 */
[----:B------:R-:W-:Y:S01]  /*0040*/  HFMA2 R11, -RZ, RZ, 0, 0 ;  /* 0x00000000ff0b7431 */ /* 0x000fe200000001ff */
[----:B------:R-:W3:Y:S04]  /*0050*/  S2R R2, SR_TID.X ;  /* 0x0000000000027919 */ /* 0x000ee80000002100 */
[----:B------:R-:W4:Y:S01]  /*0060*/  S2UR UR5, SR_CTAID.Y ;  /* 0x00000000000579c3 */ /* 0x000f220000002600 */
[----:B------:R-:W0:Y:S02]  /*0070*/  S2R R3, SR_TID.Y ;  /* 0x0000000000037919 */ /* 0x000e240000002200 */
[----:B0-----:R-:W-:Y:S01]  /*0080*/  ISETP.GE.AND P0, PT, R0, 0x1, PT ;  /* 0x000000010000780c */ /* 0x001fe20003f06270 */
[----:B----4-:R-:W-:Y:S01]  /*0090*/  USHF.L.U32 UR5, UR5, 0x5, URZ ;  /* 0x0000000505057899 */ /* 0x010fe200080006ff */
[----:B-1----:R-:W-:-:S11]  /*00a0*/  SHF.L.U32 R18, R18, 0x5, RZ ;  /* 0x0000000512127819 */ /* 0x002fd600000006ff */
[----:B--23--:R-:W-:Y:S05]  /*00b0*/  @!P0 BRA `(.L_x_0) ;  /* 0x0000000400b48947 */ /* 0x00cfea0003800000 */
[----:B------:R-:W0:Y:S01]  /*00c0*/  LDC R8, c[0x0][0x384] ;  /* 0x0000e100ff087b82 */ /* 0x000e220000000800 */
[----:B------:R-:W1:Y:S01]  /*00d0*/  LDCU.128 UR12, c[0x0][0x390] ;  /* 0x00007200ff0c77ac */ /* 0x000e620008000c00 */
[----:B------:R-:W-:Y:S01]  /*00e0*/  IMAD R4, R3, R0, R2 ;  /* 0x0000000003047224 */ /* 0x000fe200078e0202 */
[----:B------:R-:W-:Y:S01]  /*00f0*/  MOV R11, RZ ;  /* 0x000000ff000b7202 */ /* 0x000fe20000000f00 */
[----:B------:R-:W-:Y:S01]  /*0100*/  IMAD R9, R0, UR5, RZ ;  /* 0x0000000500097c24 */ /* 0x000fe2000f8e02ff */
[----:B------:R-:W-:Y:S01]  /*0110*/  UMOV UR4, 0x400 ;  /* 0x0000040000047882 */ /* 0x000fe20000000000 */
[----:B------:R-:W-:Y:S01]  /*0120*/  IMAD.WIDE.U32 R4, R4, 0x4, RZ ;  /* 0x0000000404047825 */ /* 0x000fe200078e00ff */
[----:B------:R-:W-:Y:S01]  /*0130*/  UIADD3 UR6, UPT, UPT, UR4, 0x1000, URZ ;  /* 0x0000100004067890 */ /* 0x000fe2000fffe0ff */
[----:B------:R-:W2:Y:S02]  /*0140*/  S2UR UR7, SR_CgaCtaId ;  /* 0x00000000000779c3 */ /* 0x000ea40000008800 */
[----:B------:R-:W-:-:S03]  /*0150*/  IMAD.WIDE R4, R9, 0x4, R4 ;  /* 0x0000000409047825 */ /* 0x000fc600078e0204 */
[----:B-1----:R-:W-:-:S04]  /*0160*/  IADD3 R4, P0, PT, R4, UR12, RZ ;  /* 0x0000000c04047c10 */ /* 0x002fc8000ff1e0ff */
[----:B------:R-:W-:Y:S01]  /*0170*/  IADD3.X R5, PT, PT, R5, UR13, RZ, P0, !PT ;  /* 0x0000000d05057c10 */ /* 0x000fe200087fe4ff */
[----:B0-----:R-:W-:-:S04]  /*0180*/  IMAD R6, R3, R8, R2 ;  /* 0x0000000803067224 */ /* 0x001fc800078e0202 */
[----:B------:R-:W-:Y:S01]  /*0190*/  IMAD.WIDE R6, R6, 0x4, RZ ;  /* 0x0000000406067825 */ /* 0x000fe200078e02ff */
[----:B--2---:R-:W-:-:S03]  /*01a0*/  ULEA UR4, UR7, UR4, 0x18 ;  /* 0x0000000407047291 */ /* 0x004fc6000f8ec0ff */
[----:B------:R-:W-:Y:S01]  /*01b0*/  IMAD.WIDE R6, R18, 0x4, R6 ;  /* 0x0000000412067825 */ /* 0x000fe200078e0206 */
[----:B------:R-:W-:Y:S02]  /*01c0*/  ULEA UR6, UR7, UR6, 0x18 ;  /* 0x0000000607067291 */ /* 0x000fe4000f8ec0ff */
[----:B------:R-:W-:Y:S01]  /*01d0*/  LEA R19, R3, UR4, 0x7 ;  /* 0x0000000403137c11 */ /* 0x000fe2000f8e38ff */
[----:B------:R-:W-:Y:S01]  /*01e0*/  UMOV UR4, URZ ;  /* 0x000000ff00047c82 */ /* 0x000fe20008000000 */
[----:B------:R-:W-:Y:S02]  /*01f0*/  IADD3 R20, P1, PT, R6, UR14, RZ ;  /* 0x0000000e06147c10 */ /* 0x000fe4000ff3e0ff */
[----:B------:R-:W-:Y:S02]  /*0200*/  LEA R16, R2, UR6, 0x2 ;  /* 0x0000000602107c11 */ /* 0x000fe4000f8e10ff */
[----:B------:R-:W-:Y:S02]  /*0210*/  IADD3.X R21, PT, PT, R7, UR15, RZ, P1, !PT ;  /* 0x0000000f07157c10 */ /* 0x000fe40008ffe4ff */
[----:B------:R-:W-:-:S02]  /*0220*/  SHF.L.U32 R6, R8, 0x5, RZ ;  /* 0x0000000508067819 */ /* 0x000fc400000006ff */
[----:B------:R-:W-:Y:S02]  /*0230*/  LEA R17, R2, R19, 0x2 ;  /* 0x0000001302117211 */ /* 0x000fe400078e10ff */
[----:B------:R-:W-:-:S07]  /*0240*/  LEA R7, R3, R16, 0x7 ;  /* 0x0000001003077211 */ /* 0x000fce00078e38ff */
.L_x_1:
[----:B------:R0:W2:Y:S04]  /*0250*/  LDG.E R22, desc[UR8][R4.64] ;  /* 0x0000000804167981 */ /* 0x0000a8000c1e1900 */
[----:B------:R1:W3:Y:S01]  /*0260*/  LDG.E R26, desc[UR8][R20.64] ;  /* 0x00000008141a7981 */ /* 0x0002e2000c1e1900 */
[----:B------:R-:W-:Y:S01]  /*0270*/  UIADD3 UR4, UPT, UPT, UR4, 0x20, URZ ;  /* 0x0000002004047890 */ /* 0x000fe2000fffe0ff */
[----:B0-----:R-:W-:-:S05]  /*0280*/  IADD3 R4, P1, PT, R4, 0x80, RZ ;  /* 0x0000008004047810 */ /* 0x001fca0007f3e0ff */
[----:B------:R-:W-:Y:S01]  /*0290*/  ISETP.LE.AND P0, PT, R0, UR4, PT ;  /* 0x0000000400007c0c */ /* 0x000fe2000bf03270 */
[----:B-1----:R-:W-:Y:S01]  /*02a0*/  IMAD.WIDE R20, R6, 0x4, R20 ;  /* 0x0000000406147825 */ /* 0x002fe200078e0214 */
[----:B------:R-:W-:Y:S01]  /*02b0*/  IADD3.X R5, PT, PT, RZ, R5, RZ, P1, !PT ;  /* 0x00000005ff057210 */ /* 0x000fe20000ffe4ff */
[----:B--2---:R-:W-:Y:S04]  /*02c0*/  STS [R17], R22 ;  /* 0x0000001611007388 */ /* 0x004fe80000000800 */
[----:B---3--:R-:W-:Y:S01]  /*02d0*/  STS [R7], R26 ;  /* 0x0000001a07007388 */ /* 0x008fe20000000800 */
[----:B------:R-:W-:Y:S06]  /*02e0*/  BAR.SYNC.DEFER_BLOCKING 0x0 ;  /* 0x0000000000007b1d */ /* 0x000fec0000010000 */
[----:B------:R-:W-:Y:S04]  /*02f0*/  LDS R8, [R16] ;  /* 0x0000000010087984 */ /* 0x000fe80000000800 */
[----:B------:R-:W0:Y:S04]  /*0300*/  LDS.128 R12, [R19] ;  /* 0x00000000130c7984 */ /* 0x000e280000000c00 */
[----:B------:R-:W1:Y:S04]  /*0310*/  LDS R27, [R16+0x80] ;  /* 0x00008000101b7984 */ /* 0x000e680000000800 */
[----:B------:R-:W2:Y:S04]  /*0320*/  LDS R23, [R16+0x100] ;  /* 0x0001000010177984 */ /* 0x000ea80000000800 */
[----:B------:R-:W3:Y:S04]  /*0330*/  LDS R24, [R16+0x180] ;  /* 0x0001800010187984 */ /* 0x000ee80000000800 */
[----:B------:R-:W-:Y:S04]  /*0340*/  LDS R25, [R16+0x200] ;  /* 0x0002000010197984 */ /* 0x000fe80000000800 */
[----:B------:R-:W-:Y:S04]  /*0350*/  LDS R22, [R16+0x280] ;  /* 0x0002800010167984 */ /* 0x000fe80000000800 */
[----:B------:R-:W-:Y:S01]  /*0360*/  LDS R26, [R16+0xb80] ;  /* 0x000b8000101a7984 */ /* 0x000fe20000000800 */
[----:B0-----:R-:W-:-:S03]  /*0370*/  FFMA R12, R12, R8, R11 ;  /* 0x000000080c0c7223 */ /* 0x001fc6000000000b */
[----:B------:R-:W0:Y:S01]  /*0380*/  LDS.128 R8, [R19+0x10] ;  /* 0x0000100013087984 */ /* 0x000e220000000c00 */
[----:B-1----:R-:W-:-:S04]  /*0390*/  FFMA R12, R27, R13, R12 ;  /* 0x0000000d1b0c7223 */ /* 0x002fc8000000000c */
[----:B--2---:R-:W-:Y:S02]  /*03a0*/  FFMA R13, R23, R14, R12 ;  /* 0x0000000e170d7223 */ /* 0x004fe4000000000c */
[----:B------:R-:W1:Y:S02]  /*03b0*/  LDS R23, [R16+0x300] ;  /* 0x0003000010177984 */ /* 0x000e640000000800 */
[----:B---3--:R-:W-:Y:S02]  /*03c0*/  FFMA R13, R24, R15, R13 ;  /* 0x0000000f180d7223 */ /* 0x008fe4000000000d */
[----:B------:R-:W2:Y:S02]  /*03d0*/  LDS R24, [R16+0x380] ;  /* 0x0003800010187984 */ /* 0x000ea40000000800 */
[----:B0-----:R-:W-:Y:S02]  /*03e0*/  FFMA R27, R8, R25, R13 ;  /* 0x00000019081b7223 */ /* 0x001fe4000000000d */
[----:B------:R-:W-:Y:S02]  /*03f0*/  LDS R25, [R16+0x400] ;  /* 0x0004000010197984 */ /* 0x000fe40000000800 */
[----:B------:R-:W-:-:S02]  /*0400*/  FFMA R8, R22, R9, R27 ;  /* 0x0000000916087223 */ /* 0x000fc4000000001b */
[----:B------:R-:W0:Y:S02]  /*0410*/  LDS.128 R12, [R19+0x20] ;  /* 0x00002000130c7984 */ /* 0x000e240000000c00 */
[----:B-1----:R-:W-:Y:S02]  /*0420*/  FFMA R9, R23, R10, R8 ;  /* 0x0000000a17097223 */ /* 0x002fe40000000008 */
[----:B------:R-:W1:Y:S02]  /*0430*/  LDS R22, [R16+0x480] ;  /* 0x0004800010167984 */ /* 0x000e640000000800 */
[----:B--2---:R-:W-:Y:S02]  /*0440*/  FFMA R9, R24, R11, R9 ;  /* 0x0000000b18097223 */ /* 0x004fe40000000009 */
[----:B------:R-:W2:Y:S04]  /*0450*/  LDS R23, [R16+0x500] ;  /* 0x0005000010177984 */ /* 0x000ea80000000800 */
[----:B------:R-:W3:Y:S01]  /*0460*/  LDS R24, [R16+0x580] ;  /* 0x0005800010187984 */ /* 0x000ee20000000800 */
[----:B0-----:R-:W-:-:S03]  /*0470*/  FFMA R27, R12, R25, R9 ;  /* 0x000000190c1b7223 */ /* 0x001fc60000000009 */
[----:B------:R-:W-:Y:S01]  /*0480*/  LDS R25, [R16+0x600] ;  /* 0x0006000010197984 */ /* 0x000fe20000000800 */
[----:B-1----:R-:W-:-:S03]  /*0490*/  FFMA R12, R22, R13, R27 ;  /* 0x0000000d160c7223 */ /* 0x002fc6000000001b */
[----:B------:R-:W0:Y:S01]  /*04a0*/  LDS.128 R8, [R19+0x30] ;  /* 0x0000300013087984 */ /* 0x000e220000000c00 */
[----:B--2---:R-:W-:-:S03]  /*04b0*/  FFMA R13, R23, R14, R12 ;  /* 0x0000000e170d7223 */ /* 0x004fc6000000000c */
[----:B------:R-:W1:Y:S01]  /*04c0*/  LDS R22, [R16+0x680] ;  /* 0x0006800010167984 */ /* 0x000e620000000800 */
[----:B---3--:R-:W-:-:S03]  /*04d0*/  FFMA R13, R24, R15, R13 ;  /* 0x0000000f180d7223 */ /* 0x008fc6000000000d */
        /* <DEDUP_REMOVED lines=19> */
[----:B------:R-:W-:Y:S01]  /*0610*/  LDS R24, [R16+0xc80] ;  /* 0x000c800010187984 */ /* 0x000fe20000000800 */
[----:B0-----:R-:W-:-:S03]  /*0620*/  FFMA R27, R8, R25, R13 ;  /* 0x00000019081b7223 */ /* 0x001fc6000000000d */
[----:B------:R-:W-:Y:S01]  /*0630*/  LDS R25, [R16+0xc00] ;  /* 0x000c000010197984 */ /* 0x000fe20000000800 */
[----:B-1----:R-:W-:-:S03]  /*0640*/  FFMA R22, R22, R9, R27 ;  /* 0x0000000916167223 */ /* 0x002fc6000000001b */
[----:B------:R-:W0:Y:S01]  /*0650*/  LDS.128 R12, [R19+0x60] ;  /* 0x00006000130c7984 */ /* 0x000e220000000c00 */
[----:B--2---:R-:W-:-:S03]  /*0660*/  FFMA R9, R23, R10, R22 ;  /* 0x0000000a17097223 */ /* 0x004fc60000000016 */
[----:B------:R-:W1:Y:S01]  /*0670*/  LDS R23, [R16+0xd00] ;  /* 0x000d000010177984 */ /* 0x000e620000000800 */
[----:B------:R-:W-:-:S03]  /*0680*/  FFMA R9, R26, R11, R9 ;  /* 0x0000000b1a097223 */ /* 0x000fc60000000009 */
[----:B------:R-:W2:Y:S01]  /*0690*/  LDS R22, [R16+0xd80] ;  /* 0x000d800010167984 */ /* 0x000ea20000000800 */
[----:B0-----:R-:W-:-:S03]  /*06a0*/  FFMA R27, R12, R25, R9 ;  /* 0x000000190c1b7223 */ /* 0x001fc60000000009 */
[----:B------:R-:W-:Y:S01]  /*06b0*/  LDS R25, [R16+0xe00] ;  /* 0x000e000010197984 */ /* 0x000fe20000000800 */
[----:B------:R-:W-:-:S03]  /*06c0*/  FFMA R24, R24, R13, R27 ;  /* 0x0000000d18187223 */ /* 0x000fc6000000001b */
[----:B------:R-:W0:Y:S01]  /*06d0*/  LDS.128 R8, [R19+0x70] ;  /* 0x0000700013087984 */ /* 0x000e220000000c00 */
[----:B-1----:R-:W-:-:S03]  /*06e0*/  FFMA R23, R23, R14, R24 ;  /* 0x0000000e17177223 */ /* 0x002fc60000000018 */
[----:B------:R-:W1:Y:S01]  /*06f0*/  LDS R27, [R16+0xe80] ;  /* 0x000e8000101b7984 */ /* 0x000e620000000800 */
[----:B--2---:R-:W-:-:S03]  /*0700*/  FFMA R15, R22, R15, R23 ;  /* 0x0000000f160f7223 */ /* 0x004fc60000000017 */
[----:B------:R-:W2:Y:S04]  /*0710*/  LDS R13, [R16+0xf00] ;  /* 0x000f0000100d7984 */ /* 0x000ea80000000800 */
[----:B------:R-:W3:Y:S01]  /*0720*/  LDS R12, [R16+0xf80] ;  /* 0x000f8000100c7984 */ /* 0x000ee20000000800 */
[----:B0-----:R-:W-:-:S04]  /*0730*/  FFMA R8, R8, R25, R15 ;  /* 0x0000001908087223 */ /* 0x001fc8000000000f */
[----:B-1----:R-:W-:-:S04]  /*0740*/  FFMA R8, R27, R9, R8 ;  /* 0x000000091b087223 */ /* 0x002fc80000000008 */
[----:B--2---:R-:W-:-:S04]  /*0750*/  FFMA R13, R13, R10, R8 ;  /* 0x0000000a0d0d7223 */ /* 0x004fc80000000008 */
[----:B---3--:R-:W-:Y:S01]  /*0760*/  FFMA R11, R12, R11, R13 ;  /* 0x0000000b0c0b7223 */ /* 0x008fe2000000000d */
[----:B------:R-:W-:Y:S06]  /*0770*/  BAR.SYNC.DEFER_BLOCKING 0x0 ;  /* 0x0000000000007b1d */ /* 0x000fec0000010000 */
[----:B------:R-:W-:Y:S05]  /*0780*/  @!P0 BRA `(.L_x_1) ;  /* 0xfffffff800b08947 */ /* 0x000fea000383ffff */
.L_x_0:
[----:B------:R-:W0:Y:S01]  /*0790*/  LDC R5, c[0x0][0x384] ;  /* 0x0000e100ff057b82 */ /* 0x000e220000000800 */
[----:B------:R-:W1:Y:S01]  /*07a0*/  LDCU.64 UR6, c[0x0][0x3a8] ;  /* 0x00007500ff0677ac */ /* 0x000e620008000a00 */
[----:B------:R-:W2:Y:S01]  /*07b0*/  LDCU UR4, c[0x0][0x3a0] ;  /* 0x00007400ff0477ac */ /* 0x000ea20008000800 */
[----:B0-----:R-:W-:Y:S02]  /*07c0*/  IMAD R7, R3, R5, R2 ;  /* 0x0000000503077224 */ /* 0x001fe400078e0202 */
[----:B------:R-:W-:Y:S01]  /*07d0*/  IMAD R18, R5, UR5, R18 ;  /* 0x0000000505127c24 */ /* 0x000fe2000f8e0212 */
[----:B------:R-:W0:Y:S02]  /*07e0*/  LDCU UR5, c[0x0][0x38c] ;  /* 0x00007180ff0577ac */ /* 0x000e240008000800 */
[----:B------:R-:W-:Y:S02]  /*07f0*/  SHF.R.S32.HI R3, RZ, 0x1f, R7 ;  /* 0x0000001fff037819 */ /* 0x000fe40000011407 */
[----:B------:R-:W-:-:S04]  /*0800*/  IADD3 R0, P0, PT, R7, R18, RZ ;  /* 0x0000001207007210 */ /* 0x000fc80007f1e0ff */
[----:B------:R-:W-:Y:S02]  /*0810*/  LEA.HI.X.SX32 R3, R18, R3, 0x1, P0 ;  /* 0x0000000312037211 */ /* 0x000fe400000f0eff */
[----:B-1----:R-:W-:-:S04]  /*0820*/  LEA R2, P0, R0, UR6, 0x2 ;  /* 0x0000000600027c11 */ /* 0x002fc8000f8010ff */
[----:B------:R-:W-:-:S05]  /*0830*/  LEA.HI.X R3, R0, UR7, R3, 0x2, P0 ;  /* 0x0000000700037c11 */ /* 0x000fca00080f1403 */
[----:B------:R-:W2:Y:S02]  /*0840*/  LDG.E R0, desc[UR8][R2.64] ;  /* 0x0000000802007981 */ /* 0x000ea4000c1e1900 */
[----:B--2---:R-:W-:-:S04]  /*0850*/  FMUL R0, R0, UR4 ;  /* 0x0000000400007c20 */ /* 0x004fc80008400000 */
[----:B0-----:R-:W-:-:S05]  /*0860*/  FFMA R11, R11, UR5, R0 ;  /* 0x000000050b0b7c23 */ /* 0x001fca0008000000 */
[----:B------:R-:W-:Y:S01]  /*0870*/  STG.E desc[UR8][R2.64], R11 ;  /* 0x0000000b02007986 */ /* 0x000fe2000c101908 */
[----:B------:R-:W-:Y:S05]  /*0880*/  EXIT ;  /* 0x000000000000794d */ /* 0x000fea0003800000 */
.L_x_2:
[----:B------:R-:W-:-:S00]  /*0890*/  BRA `(.L_x_2) ;  /* 0xfffffffc00fc7947 */ /* 0x000fc0000383ffff */
[----:B------:R-:W-:-:S00]  /*08a0*/  NOP ;  /* 0x0000000000007918 */ /* 0x000fc00000000000 */
        /* <DEDUP_REMOVED lines=13> */
.L_x_3:


//--------------------- .nv.shared._Z10mysgemm_v2ILi32ELi32ELi32EEviiifPfS0_fS0_ --------------------------
	.section	.nv.shared._Z10mysgemm_v2ILi32ELi32ELi32EEviiifPfS0_fS0_,"aw",@nobits
	.sectionflags	@""
	.align	4
.nv.shared._Z10mysgemm_v2ILi32ELi32ELi32EEviiifPfS0_fS0_:
	.zero		9216


//--------------------- .nv.shared.reserved.0     --------------------------
	.section	.nv.shared.reserved.0,"aw",@nobits
	.weak		__nv_reservedSMEM_offset_0_alias
	.size		__nv_reservedSMEM_offset_0_alias, 0, 64
	.other		__nv_reservedSMEM_offset_0_alias,@"STO_CUDA_RESERVED_SHARED STV_DEFAULT"
__nv_reservedSMEM_offset_0_alias:
	.zero		0
	.zero		64


//--------------------- .nv.constant0._Z10mysgemm_v2ILi32ELi32ELi32EEviiifPfS0_fS0_ --------------------------
	.section	.nv.constant0._Z10mysgemm_v2ILi32ELi32ELi32EEviiifPfS0_fS0_,"a",@progbits
	.sectionflags	@""
	.align	4
.nv.constant0._Z10mysgemm_v2ILi32ELi32ELi32EEviiifPfS0_fS0_:
	.zero		944


//--------------------- SYMBOLS --------------------------

	.type		.nv.reservedSmem.offset0,@object
	.size		.nv.reservedSmem.offset0,0x4
	.type		.nv.reservedSmem.cap,@object
	.size		.nv.reservedSmem.cap,0x4
